	.headerflags	@"EF_CUDA_TEXMODE_UNIFIED EF_CUDA_64BIT_ADDRESS EF_CUDA_ACCELERATORS EF_CUDA_SM90 EF_CUDA_VIRTUAL_SM(EF_CUDA_SM90)"
	.elftype	@"ET_EXEC"


//--------------------- .nv.info                  --------------------------
	.section	.nv.info,"",@"SHT_CUDA_INFO"
	.align	4


	//----- nvinfo : EIATTR_REGCOUNT
	.align		4
        /*0000*/ 	.byte	0x04, 0x2f
        /*0002*/ 	.short	(.L_1 - .L_0)
	.align		4
.L_0:
        /*0004*/ 	.word	index@(triton_poi_fused_clone_div_0)
        /*0008*/ 	.word	0x0000000f


	//----- nvinfo : EIATTR_MIN_STACK_SIZE
	.align		4
.L_1:
        /*000c*/ 	.byte	0x04, 0x12
        /*000e*/ 	.short	(.L_3 - .L_2)
	.align		4
.L_2:
        /*0010*/ 	.word	index@(triton_poi_fused_clone_div_0)
        /*0014*/ 	.word	0x00000000


	//----- nvinfo : EIATTR_FRAME_SIZE
	.align		4
.L_3:
        /*0018*/ 	.byte	0x04, 0x11
        /*001a*/ 	.short	(.L_5 - .L_4)
	.align		4
.L_4:
        /*001c*/ 	.word	index@(triton_poi_fused_clone_div_0)
        /*0020*/ 	.word	0x00000000


	//----- nvinfo : EIATTR_MIN_STACK_SIZE
	.align		4
.L_5:
        /*0024*/ 	.byte	0x04, 0x12
        /*0026*/ 	.short	(.L_7 - .L_6)
	.align		4
.L_6:
        /*0028*/ 	.word	index@(triton_poi_fused_clone_div_0)
        /*002c*/ 	.word	0x00000000
.L_7:


//--------------------- .nv.info.triton_poi_fused_clone_div_0 --------------------------
	.section	.nv.info.triton_poi_fused_clone_div_0,"",@"SHT_CUDA_INFO"
	.sectionflags	@""
	.align	4


	//----- nvinfo : EIATTR_CUDA_API_VERSION
	.align		4
        /*0000*/ 	.byte	0x04, 0x37
        /*0002*/ 	.short	(.L_9 - .L_8)
.L_8:
        /*0004*/ 	.word	0x0000007c


	//----- nvinfo : EIATTR_KPARAM_INFO
	.align		4
.L_9:
        /*0008*/ 	.byte	0x04, 0x17
        /*000a*/ 	.short	(.L_11 - .L_10)
.L_10:
        /*000c*/ 	.word	0x00000000
        /*0010*/ 	.short	0x0002
        /*0012*/ 	.short	0x0010
        /*0014*/ 	.byte	0x00, 0xf0, 0x11, 0x00


	//----- nvinfo : EIATTR_KPARAM_INFO
	.align		4
.L_11:
        /*0018*/ 	.byte	0x04, 0x17
        /*001a*/ 	.short	(.L_13 - .L_12)
.L_12:
        /*001c*/ 	.word	0x00000000
        /*0020*/ 	.short	0x0001
        /*0022*/ 	.short	0x0008
        /*0024*/ 	.byte	0x00, 0xf4, 0x21, 0x00


	//----- nvinfo : EIATTR_KPARAM_INFO
	.align		4
.L_13:
        /*0028*/ 	.byte	0x04, 0x17
        /*002a*/ 	.short	(.L_15 - .L_14)
.L_14:
        /*002c*/ 	.word	0x00000000
        /*0030*/ 	.short	0x0000
        /*0032*/ 	.short	0x0000
        /*0034*/ 	.byte	0x00, 0xf4, 0x21, 0x00


	//----- nvinfo : EIATTR_SPARSE_MMA_MASK
	.align		4
.L_15:
        /*0038*/ 	.byte	0x03, 0x50
        /*003a*/ 	.short	0x0000


	//----- nvinfo : EIATTR_MAXREG_COUNT
	.align		4
        /*003c*/ 	.byte	0x03, 0x1b
        /*003e*/ 	.short	0x00ff


	//----- nvinfo : EIATTR_EXIT_INSTR_OFFSETS
	.align		4
        /*0040*/ 	.byte	0x04, 0x1c
        /*0042*/ 	.short	(.L_17 - .L_16)


	//   ....[0]....
.L_16:
        /*0044*/ 	.word	0x00000230


	//   ....[1]....
        /*0048*/ 	.word	0x00000270


	//----- nvinfo : EIATTR_REQNTID
	.align		4
.L_17:
        /*004c*/ 	.byte	0x04, 0x10
        /*004e*/ 	.short	(.L_19 - .L_18)
.L_18:
        /*0050*/ 	.word	0x00000080
        /*0054*/ 	.word	0x00000001
        /*0058*/ 	.word	0x00000001


	//----- nvinfo : EIATTR_CRS_STACK_SIZE
	.align		4
.L_19:
        /*005c*/ 	.byte	0x04, 0x1e
        /*005e*/ 	.short	(.L_21 - .L_20)
.L_20:
        /*0060*/ 	.word	0x00000000


	//----- nvinfo : EIATTR_CBANK_PARAM_SIZE
	.align		4
.L_21:
        /*0064*/ 	.byte	0x03, 0x19
        /*0066*/ 	.short	0x0014


	//----- nvinfo : EIATTR_PARAM_CBANK
	.align		4
        /*0068*/ 	.byte	0x04, 0x0a
        /*006a*/ 	.short	(.L_23 - .L_22)
	.align		4
.L_22:
        /*006c*/ 	.word	index@(.nv.constant0.triton_poi_fused_clone_div_0)
        /*0070*/ 	.short	0x0210
        /*0072*/ 	.short	0x0014


	//----- nvinfo : EIATTR_SW_WAR
	.align		4
.L_23:
        /*0074*/ 	.byte	0x04, 0x36
        /*0076*/ 	.short	(.L_25 - .L_24)
.L_24:
        /*0078*/ 	.word	0x00000008
.L_25:


//--------------------- .nv.callgraph             --------------------------
	.section	.nv.callgraph,"",@"SHT_CUDA_CALLGRAPH"
	.align	4
	.sectionentsize	8
	.align		4
        /*0000*/ 	.word	0x00000000
	.align		4
        /*0004*/ 	.word	0xffffffff
	.align		4
        /*0008*/ 	.word	0x00000000
	.align		4
        /*000c*/ 	.word	0xfffffffe
	.align		4
        /*0010*/ 	.word	0x00000000
	.align		4
        /*0014*/ 	.word	0xfffffffd
	.align		4
        /*0018*/ 	.word	0x00000000
	.align		4
        /*001c*/ 	.word	0xfffffffc


//--------------------- .text.triton_poi_fused_clone_div_0 --------------------------
	.section	.text.triton_poi_fused_clone_div_0,"ax",@progbits
	.align	128
        .global         triton_poi_fused_clone_div_0
        .type           triton_poi_fused_clone_div_0,@function
        .size           triton_poi_fused_clone_div_0,(.L_x_3 - triton_poi_fused_clone_div_0)
        .other          triton_poi_fused_clone_div_0,@"STO_CUDA_ENTRY STV_DEFAULT"
triton_poi_fused_clone_div_0:
.text.triton_poi_fused_clone_div_0:
[----:B------:R-:W0:Y:S02]  /*0000*/  LDC R1, c[0x0][0x28] ;  /* 0x00000a00ff017b82 */ /* 0x000e240000000800 */
[----:B------:R-:W1:Y:S01]  /*0010*/  S2R R0, SR_TID.X ;  /* 0x0000000000007919 */ /* 0x000e620000002100 */
[----:B------:R-:W2:Y:S01]  /*0020*/  LDC.64 R2, c[0x0][0x210] ;  /* 0x00008400ff027b82 */ /* 0x000ea20000000a00 */
[----:B------:R-:W-:Y:S01]  /*0030*/  ULDC.64 UR4, c[0x0][0x208] ;  /* 0x0000820000047ab9 */ /* 0x000fe20000000a00 */
[----:B------:R-:W-:Y:S01]  /*0040*/  BSSY B0, `(.L_x_0) ;  /* 0x000001e000007945 */ /* 0x000fe20003800000 */
[----:B------:R-:W3:Y:S01]  /*0050*/  S2R R7, SR_CTAID.X ;  /* 0x0000000000077919 */ /* 0x000ee20000002500 */
[----:B-1----:R-:W-:Y:S01]  /*0060*/  IMAD.SHL.U32 R0, R0, 0x2, RZ ;  /* 0x0000000200007824 */ /* 0x002fe200078e00ff */
[----:B---3--:R-:W-:-:S04]  /*0070*/  SHF.R.S32.HI R6, RZ, 0x17, R7 ;  /* 0x00000017ff067819 */ /* 0x008fc80000011407 */
[----:B------:R-:W-:Y:S02]  /*0080*/  LOP3.LUT R0, R0, 0xfe, RZ, 0xc0, !PT ;  /* 0x000000fe00007812 */ /* 0x000fe400078ec0ff */
[----:B------:R-:W-:-:S03]  /*0090*/  SGXT R6, R6, 0x1 ;  /* 0x000000010606781a */ /* 0x000fc60000000200 */
[----:B------:R-:W-:-:S05]  /*00a0*/  IMAD R7, R7, 0x100, R0 ;  /* 0x0000010007077824 */ /* 0x000fca00078e0200 */
[CC--:B------:R-:W-:Y:S02]  /*00b0*/  LEA.HI R4, R6.reuse, R7.reuse, RZ, 0x4 ;  /* 0x0000000706047211 */ /* 0x0c0fe400078f20ff */
[CC--:B------:R-:W-:Y:S02]  /*00c0*/  LEA.HI R0, R6.reuse, R7.reuse, RZ, 0x2 ;  /* 0x0000000706007211 */ /* 0x0c0fe400078f10ff */
[----:B------:R-:W-:Y:S02]  /*00d0*/  SHF.R.S32.HI R8, RZ, 0x4, R4 ;  /* 0x00000004ff087819 */ /* 0x000fe40000011404 */
[----:B------:R-:W1:Y:S01]  /*00e0*/  LDC.64 R4, c[0x0][0x218] ;  /* 0x00008600ff047b82 */ /* 0x000e620000000a00 */
[----:B------:R-:W-:Y:S02]  /*00f0*/  LEA.HI R6, R6, R7, RZ, 0x6 ;  /* 0x0000000706067211 */ /* 0x000fe400078f30ff */
[----:B------:R-:W-:Y:S02]  /*0100*/  SHF.R.S32.HI R9, RZ, 0x2, R0 ;  /* 0x00000002ff097819 */ /* 0x000fe40000011400 */
[----:B------:R-:W-:-:S02]  /*0110*/  LEA.HI R10, R8, R8, RZ, 0x2 ;  /* 0x00000008080a7211 */ /* 0x000fc400078f10ff */
[----:B------:R-:W-:Y:S02]  /*0120*/  LOP3.LUT R12, R6, 0xffffffc0, RZ, 0xc0, !PT ;  /* 0xffffffc0060c7812 */ /* 0x000fe400078ec0ff */
[----:B------:R-:W-:Y:S02]  /*0130*/  LOP3.LUT R0, R0, 0xfffffffc, RZ, 0xc0, !PT ;  /* 0xfffffffc00007812 */ /* 0x000fe400078ec0ff */
[----:B------:R-:W-:Y:S02]  /*0140*/  LEA.HI R6, R9, R9, RZ, 0x2 ;  /* 0x0000000909067211 */ /* 0x000fe400078f10ff */
[----:B------:R-:W-:Y:S02]  /*0150*/  LOP3.LUT R11, R10, 0x3ffffffc, RZ, 0xc0, !PT ;  /* 0x3ffffffc0a0b7812 */ /* 0x000fe400078ec0ff */
[----:B------:R-:W-:Y:S02]  /*0160*/  ISETP.GE.AND P0, PT, R7, 0x100, PT ;  /* 0x000001000700780c */ /* 0x000fe40003f06270 */
[----:B------:R-:W-:Y:S01]  /*0170*/  IADD3 R0, R12, R7, -R0 ;  /* 0x000000070c007210 */ /* 0x000fe20007ffe800 */
[----:B------:R-:W-:Y:S01]  /*0180*/  IMAD.IADD R11, R8, 0x1, -R11 ;  /* 0x00000001080b7824 */ /* 0x000fe200078e0a0b */
[----:B------:R-:W-:-:S03]  /*0190*/  LOP3.LUT R6, R6, 0xffffffc, RZ, 0xc0, !PT ;  /* 0x0ffffffc06067812 */ /* 0x000fc600078ec0ff */
[----:B------:R-:W-:Y:S02]  /*01a0*/  IMAD R11, R11, 0x4, R0 ;  /* 0x000000040b0b7824 */ /* 0x000fe400078e0200 */
[----:B------:R-:W-:Y:S02]  /*01b0*/  IMAD.IADD R6, R9, 0x1, -R6 ;  /* 0x0000000109067824 */ /* 0x000fe400078e0a06 */
[----:B-1----:R-:W-:-:S04]  /*01c0*/  IMAD.WIDE R4, R7, 0x4, R4 ;  /* 0x0000000407047825 */ /* 0x002fc800078e0204 */
[----:B------:R-:W-:Y:S01]  /*01d0*/  IMAD R11, R6, 0x10, R11 ;  /* 0x00000010060b7824 */ /* 0x000fe200078e020b */
[----:B------:R-:W-:-:S03]  /*01e0*/  CS2R R6, SRZ ;  /* 0x0000000000067805 */ /* 0x000fc6000001ff00 */
[----:B--2---:R-:W-:Y:S01]  /*01f0*/  IMAD.WIDE R2, R11, 0x4, R2 ;  /* 0x000000040b027825 */ /* 0x004fe200078e0202 */
[----:B------:R-:W-:Y:S06]  /*0200*/  @P0 BRA `(.L_x_1) ;  /* 0x0000000000040947 */ /* 0x000fec0003800000 */
[----:B------:R1:W5:Y:S02]  /*0210*/  LDG.E.64 R6, desc[UR4][R2.64] ;  /* 0x0000000402067981 */ /* 0x000364000c1e1b00 */
.L_x_1:
[----:B------:R-:W-:Y:S05]  /*0220*/  BSYNC B0 ;  /* 0x0000000000007941 */ /* 0x000fea0003800000 */
.L_x_0:
[----:B------:R-:W-:Y:S05]  /*0230*/  @P0 EXIT ;  /* 0x000000000000094d */ /* 0x000fea0003800000 */
[----:B-----5:R-:W-:Y:S01]  /*0240*/  FMUL R6, R6, 0.5 ;  /* 0x3f00000006067820 */ /* 0x020fe20000400000 */
[----:B------:R-:W-:-:S05]  /*0250*/  FMUL R7, R7, 0.5 ;  /* 0x3f00000007077820 */ /* 0x000fca0000400000 */
[----:B------:R-:W-:Y:S01]  /*0260*/  STG.E.64 desc[UR4][R4.64], R6 ;  /* 0x0000000604007986 */ /* 0x000fe2000c101b04 */
[----:B------:R-:W-:Y:S05]  /*0270*/  EXIT ;  /* 0x000000000000794d */ /* 0x000fea0003800000 */
.L_x_2:
[----:B------:R-:W-:-:S00]  /*0280*/  BRA `(.L_x_2) ;  /* 0xfffffffc00fc7947 */ /* 0x000fc0000383ffff */
[----:B------:R-:W-:-:S00]  /*0290*/  NOP ;  /* 0x0000000000007918 */ /* 0x000fc00000000000 */
        /* <DEDUP_REMOVED lines=14> */
.L_x_3:


//--------------------- .nv.constant0.triton_poi_fused_clone_div_0 --------------------------
	.section	.nv.constant0.triton_poi_fused_clone_div_0,"a",@progbits
	.sectionflags	@""
	.align	4
.nv.constant0.triton_poi_fused_clone_div_0:
	.zero		548
